//
// Generated by LLVM NVPTX Back-End
//

.version 8.2
.target sm_80
.address_size 64

	// .globl	triton__0d1d2d3d4d5d67

.visible .entry triton__0d1d2d3d4d5d67(
	.param .u64 triton__0d1d2d3d4d5d67_param_0,
	.param .u64 triton__0d1d2d3d4d5d67_param_1,
	.param .u64 triton__0d1d2d3d4d5d67_param_2,
	.param .u64 triton__0d1d2d3d4d5d67_param_3,
	.param .u64 triton__0d1d2d3d4d5d67_param_4,
	.param .u64 triton__0d1d2d3d4d5d67_param_5,
	.param .u32 triton__0d1d2d3d4d5d67_param_6,
	.param .u32 triton__0d1d2d3d4d5d67_param_7
)
.maxntid 128, 1, 1
{
	.reg .pred 	%p<7>;
	.reg .b16 	%rs<5>;
	.reg .b32 	%r<18>;
	.reg .f32 	%f<31>;
	.reg .b64 	%rd<14>;
	.loc	1 18 0
$L__func_begin0:
	.loc	1 18 0

	ld.param.u64 	%rd1, [triton__0d1d2d3d4d5d67_param_0];
	ld.param.u64 	%rd7, [triton__0d1d2d3d4d5d67_param_1];
$L__tmp0:
	.loc	1 20 36
	mov.u32 	%r12, %tid.x;
	and.b32  	%r13, %r12, 127;
	ld.param.u64 	%rd8, [triton__0d1d2d3d4d5d67_param_2];
	ld.param.u64 	%rd9, [triton__0d1d2d3d4d5d67_param_3];
	.loc	1 19 28
	mov.u32 %r1, %ctaid.x;
	.loc	1 19 33
	shl.b32 	%r14, %r1, 7;
	ld.param.u64 	%rd10, [triton__0d1d2d3d4d5d67_param_4];
	.loc	1 20 23
	or.b32  	%r15, %r14, %r13;
	ld.param.u64 	%rd11, [triton__0d1d2d3d4d5d67_param_5];
	ld.param.u32 	%r16, [triton__0d1d2d3d4d5d67_param_7];
	.loc	1 21 21
	setp.lt.s32 	%p2, %r15, %r16;
	ld.param.u32 	%r17, [triton__0d1d2d3d4d5d67_param_6];
	mov.pred 	%p1, -1;
	.loc	1 23 19
	mov.u32 %r7, 0x0;
	@%p1 ld.global.b32 { %r7 }, [ %rd1 + 0 ];
	.loc	1 25 30
	mul.wide.s32 	%rd12, %r15, 4;
	add.s64 	%rd2, %rd7, %rd12;
	.loc	1 25 35
	mov.u32 %r3, 0x0;
	@%p2 ld.global.b32 { %r3 }, [ %rd2 + 0 ];
	mov.b32 	%f3, %r3;
	.loc	1 26 31
	add.s64 	%rd3, %rd8, %rd12;
	.loc	1 26 36
	mov.u32 %r4, 0x0;
	@%p2 ld.global.b32 { %r4 }, [ %rd3 + 0 ];
	mov.b32 	%f4, %r4;
	.loc	1 27 31
	add.s64 	%rd4, %rd9, %rd12;
	.loc	1 27 36
	mov.u32 %r5, 0x0;
	@%p2 ld.global.b32 { %r5 }, [ %rd4 + 0 ];
	mov.b32 	%f5, %r5;
	.loc	1 28 31
	mul.wide.s32 	%rd13, %r15, 2;
	add.s64 	%rd5, %rd10, %rd13;
	.loc	1 28 36
	mov.u16 %rs1, 0x0;
	@%p2 ld.global.b16 { %rs1 }, [ %rd5 + 0 ];
	.loc	1 28 46
	cvt.f32.f16 	%f6, %rs1;
	.loc	1 30 19
	cvt.rn.f32.s32 	%f7, %r17;
	.loc	1 31 18
	mov.b32 	%r8, %f7;
	div.full.f32 %r6, %r7, %r8;
	mov.b32 	%f8, %r6;
	.loc	1 35 18
	fma.rn.f32 	%f9, %f3, 0fBE6353F8, 0f3F800000;
	.loc	1 36 19
	mul.f32 	%f10, %f9, %f8;
	.loc	1 37 20
	mul.f32 	%f11, %f10, %f4;
	.loc	1 38 20
	mul.f32 	%f12, %f5, %f5;
	.loc	1 40 20
	mul.f32 	%f13, %f12, 0fC0400000;
	.loc	1 42 13
	fma.rn.f32 	%f14, %f13, %f11, 0f00000000;
	mov.f32 	%f15, 0f3F800000;
	.loc	1 43 19
	sub.f32 	%f16, %f15, %f3;
	.loc	1 45 13
	neg.f32 	%f17, %f16;
	fma.rn.f32 	%f18, %f17, %f14, 0f00000000;
	.loc	1 47 20
	fma.rn.f32 	%f19, %f14, %f3, %f18;
	mov.f32 	%f20, 0f00000000;
$L__tmp1:
	.loc	2 27 30
	sub.f32 	%f21, %f20, %f6;
	.loc	2 27 29
	mul.f32 	%f2, %f21, 0f3FB8AA3B;
	ex2.approx.f32 %f1, %f2;
	.loc	2 27 20
	add.f32 	%f22, %f1, 0f3F800000;
	.loc	2 27 16
	mov.b32 	%r11, %f22;
	mov.b32 	%r10, 1065353216;
	div.full.f32 %r9, %r10, %r11;
	mov.b32 	%f23, %r9;
$L__tmp2:
	.loc	1 50 19
	sub.f32 	%f24, %f15, %f23;
	.loc	1 51 20
	mul.f32 	%f25, %f23, %f24;
	.loc	1 52 20
	mul.f32 	%f26, %f25, %f19;
	.loc	1 53 20
	sub.f32 	%f27, %f23, %f3;
	.loc	1 54 20
	mul.f32 	%f28, %f12, %f5;
	.loc	1 55 20
	mul.f32 	%f29, %f10, %f28;
	.loc	1 57 20
	fma.rn.f32 	%f30, %f29, %f27, %f26;
	.loc	1 59 25
	add.s64 	%rd6, %rd11, %rd13;
	.loc	1 59 37
	cvt.rn.f16.f32 	%rs4, %f30;
	@%p2 st.global.b16 [ %rd6 + 0 ], { %rs4 };
	.loc	1 59 4
	ret;
$L__tmp3:
$L__func_end0:

}
	.file	1 "/tmp/torchinductor_leighm/5y/c5ye33oj5xxwhoiwklbx2k7yeoylyo6vrcnyehldcr6jchxpzby6.py"
	.file	2 "/opt/conda/lib/python3.10/site-packages/triton/language/standard.py"
	.section	.debug_abbrev
	{
.b8 1
.b8 17
.b8 1
.b8 37
.b8 8
.b8 19
.b8 5
.b8 3
.b8 8
.b8 16
.b8 6
.b8 27
.b8 8
.b8 180
.b8 66
.b8 12
.b8 17
.b8 1
.b8 18
.b8 1
.b8 0
.b8 0
.b8 2
.b8 46
.b8 0
.b8 135
.b8 64
.b8 8
.b8 3
.b8 8
.b8 58
.b8 11
.b8 59
.b8 11
.b8 63
.b8 12
.b8 32
.b8 11
.b8 0
.b8 0
.b8 3
.b8 46
.b8 1
.b8 17
.b8 1
.b8 18
.b8 1
.b8 64
.b8 10
.b8 49
.b8 19
.b8 0
.b8 0
.b8 4
.b8 29
.b8 0
.b8 49
.b8 19
.b8 17
.b8 1
.b8 18
.b8 1
.b8 88
.b8 11
.b8 89
.b8 11
.b8 87
.b8 11
.b8 0
.b8 0
.b8 0
	}
	.section	.debug_info
	{
.b32 223
.b8 2
.b8 0
.b32 .debug_abbrev
.b8 8
.b8 1
.b8 116
.b8 114
.b8 105
.b8 116
.b8 111
.b8 110
.b8 0
.b8 2
.b8 0
.b8 99
.b8 53
.b8 121
.b8 101
.b8 51
.b8 51
.b8 111
.b8 106
.b8 53
.b8 120
.b8 120
.b8 119
.b8 104
.b8 111
.b8 105
.b8 119
.b8 107
.b8 108
.b8 98
.b8 120
.b8 50
.b8 107
.b8 55
.b8 121
.b8 101
.b8 111
.b8 121
.b8 108
.b8 121
.b8 111
.b8 54
.b8 118
.b8 114
.b8 99
.b8 110
.b8 121
.b8 101
.b8 104
.b8 108
.b8 100
.b8 99
.b8 114
.b8 54
.b8 106
.b8 99
.b8 104
.b8 120
.b8 112
.b8 122
.b8 98
.b8 121
.b8 54
.b8 46
.b8 112
.b8 121
.b8 0
.b32 .debug_line
.b8 47
.b8 116
.b8 109
.b8 112
.b8 47
.b8 116
.b8 111
.b8 114
.b8 99
.b8 104
.b8 105
.b8 110
.b8 100
.b8 117
.b8 99
.b8 116
.b8 111
.b8 114
.b8 95
.b8 108
.b8 101
.b8 105
.b8 103
.b8 104
.b8 109
.b8 47
.b8 53
.b8 121
.b8 0
.b8 1
.b64 $L__func_begin0
.b64 $L__func_end0
.b8 2
.b8 116
.b8 114
.b8 105
.b8 116
.b8 111
.b8 110
.b8 95
.b8 95
.b8 48
.b8 100
.b8 49
.b8 100
.b8 50
.b8 100
.b8 51
.b8 100
.b8 52
.b8 100
.b8 53
.b8 100
.b8 54
.b8 55
.b8 0
.b8 116
.b8 114
.b8 105
.b8 116
.b8 111
.b8 110
.b8 95
.b8 95
.b8 48
.b8 100
.b8 49
.b8 100
.b8 50
.b8 100
.b8 51
.b8 100
.b8 52
.b8 100
.b8 53
.b8 100
.b8 54
.b8 55
.b8 0
.b8 1
.b8 18
.b8 1
.b8 1
.b8 3
.b64 $L__func_begin0
.b64 $L__func_end0
.b8 1
.b8 156
.b32 127
.b8 4
.b32 127
.b64 $L__tmp1
.b64 $L__tmp2
.b8 2
.b8 49
.b8 23
.b8 0
.b8 0
	}
	.section	.debug_pubnames
	{
.b32 $L__pubNames_end0-$L__pubNames_start0
$L__pubNames_start0:
.b8 2
.b8 0
.b32 .debug_info
.b32 227
.b32 127
.b8 116
.b8 114
.b8 105
.b8 116
.b8 111
.b8 110
.b8 95
.b8 95
.b8 48
.b8 100
.b8 49
.b8 100
.b8 50
.b8 100
.b8 51
.b8 100
.b8 52
.b8 100
.b8 53
.b8 100
.b8 54
.b8 55
.b8 0
.b32 0
$L__pubNames_end0:
	}
	.section	.debug_pubtypes
	{
.b32 $L__pubTypes_end0-$L__pubTypes_start0
$L__pubTypes_start0:
.b8 2
.b8 0
.b32 .debug_info
.b32 227
.b32 0
$L__pubTypes_end0:
	}
	.section	.debug_loc	{	}


// ===== COMPILED SASS (sm_100) =====

	.target	sm_100

	.elftype	@"ET_EXEC"


//--------------------- .note.nv.tkinfo           --------------------------
	.section	.note.nv.tkinfo,"",@"SHT_NOTE"
	.sectionflags	@"SHF_NOTE_NV_TKINFO"
	.tkinfo
        /*0018*/ 	.word	0x00000002
        /*0030*/ 	.string	""
        /*0030*/ 	.string	"ptxas"
        /*0030*/ 	.string	"Cuda compilation tools, release 13.0, V13.0.88"
        /*0030*/ 	.string	"Build cuda_13.0.r13.0/compiler.36424714_0"
        /*0030*/ 	.string	"-arch sm_100 "



//--------------------- .note.nv.cuinfo           --------------------------
	.section	.note.nv.cuinfo,"",@"SHT_NOTE"
	.sectionflags	@"SHF_NOTE_NV_CUINFO"
        /*0018*/ 	.short	0x0002
        /*001a*/ 	.short	0x0050
        /*001c*/ 	.short	0x0082
	.zero		2


//--------------------- .nv.info                  --------------------------
	.section	.nv.info,"",@"SHT_CUDA_INFO"
	.align	4


	//----- nvinfo : EIATTR_REGCOUNT
	.align		4
        /*0000*/ 	.byte	0x04, 0x2f
        /*0002*/ 	.short	(.L_1 - .L_0)
	.align		4
.L_0:
        /*0004*/ 	.word	index@(triton__0d1d2d3d4d5d67)
        /*0008*/ 	.word	0x00000012


	//----- nvinfo : EIATTR_FRAME_SIZE
	.align		4
.L_1:
        /*000c*/ 	.byte	0x04, 0x11
        /*000e*/ 	.short	(.L_3 - .L_2)
	.align		4
.L_2:
        /*0010*/ 	.word	index@(triton__0d1d2d3d4d5d67)
        /*0014*/ 	.word	0x00000000


	//----- nvinfo : EIATTR_MIN_STACK_SIZE
	.align		4
.L_3:
        /*0018*/ 	.byte	0x04, 0x12
        /*001a*/ 	.short	(.L_5 - .L_4)
	.align		4
.L_4:
        /*001c*/ 	.word	index@(triton__0d1d2d3d4d5d67)
        /*0020*/ 	.word	0x00000000
.L_5:


//--------------------- .nv.compat                --------------------------
	.section	.nv.compat,"",@"SHT_CUDA_COMPAT_INFO"
	.align	4
        /*0000*/ 	.byte	0x02, 0x09, 0x00, 0x00, 0x02, 0x02, 0x01, 0x00, 0x02, 0x05, 0x05, 0x00, 0x03, 0x07, 0x01, 0x01
        /*0010*/ 	.byte	0x02, 0x03, 0x00, 0x00, 0x02, 0x06, 0x01, 0x00, 0x04, 0x0b, 0x08, 0x00, 0x01, 0x00, 0x00, 0x00
        /*0020*/ 	.byte	0x00, 0x00, 0x00, 0x00


//--------------------- .nv.info.triton__0d1d2d3d4d5d67 --------------------------
	.section	.nv.info.triton__0d1d2d3d4d5d67,"",@"SHT_CUDA_INFO"
	.sectionflags	@""
	.align	4


	//----- nvinfo : EIATTR_CUDA_API_VERSION
	.align		4
        /*0000*/ 	.byte	0x04, 0x37
        /*0002*/ 	.short	(.L_7 - .L_6)
.L_6:
        /*0004*/ 	.word	0x00000082


	//----- nvinfo : EIATTR_KPARAM_INFO
	.align		4
.L_7:
        /*0008*/ 	.byte	0x04, 0x17
        /*000a*/ 	.short	(.L_9 - .L_8)
.L_8:
        /*000c*/ 	.word	0x00000000
        /*0010*/ 	.short	0x0007
        /*0012*/ 	.short	0x0034
        /*0014*/ 	.byte	0x00, 0xf0, 0x11, 0x00


	//----- nvinfo : EIATTR_KPARAM_INFO
	.align		4
.L_9:
        /*0018*/ 	.byte	0x04, 0x17
        /*001a*/ 	.short	(.L_11 - .L_10)
.L_10:
        /*001c*/ 	.word	0x00000000
        /*0020*/ 	.short	0x0006
        /*0022*/ 	.short	0x0030
        /*0024*/ 	.byte	0x00, 0xf0, 0x11, 0x00


	//----- nvinfo : EIATTR_KPARAM_INFO
	.align		4
.L_11:
        /*0028*/ 	.byte	0x04, 0x17
        /*002a*/ 	.short	(.L_13 - .L_12)
.L_12:
        /*002c*/ 	.word	0x00000000
        /*0030*/ 	.short	0x0005
        /*0032*/ 	.short	0x0028
        /*0034*/ 	.byte	0x00, 0xf0, 0x21, 0x00


	//----- nvinfo : EIATTR_KPARAM_INFO
	.align		4
.L_13:
        /*0038*/ 	.byte	0x04, 0x17
        /*003a*/ 	.short	(.L_15 - .L_14)
.L_14:
        /*003c*/ 	.word	0x00000000
        /*0040*/ 	.short	0x0004
        /*0042*/ 	.short	0x0020
        /*0044*/ 	.byte	0x00, 0xf0, 0x21, 0x00


	//----- nvinfo : EIATTR_KPARAM_INFO
	.align		4
.L_15:
        /*0048*/ 	.byte	0x04, 0x17
        /*004a*/ 	.short	(.L_17 - .L_16)
.L_16:
        /*004c*/ 	.word	0x00000000
        /*0050*/ 	.short	0x0003
        /*0052*/ 	.short	0x0018
        /*0054*/ 	.byte	0x00, 0xf0, 0x21, 0x00


	//----- nvinfo : EIATTR_KPARAM_INFO
	.align		4
.L_17:
        /*0058*/ 	.byte	0x04, 0x17
        /*005a*/ 	.short	(.L_19 - .L_18)
.L_18:
        /*005c*/ 	.word	0x00000000
        /*0060*/ 	.short	0x0002
        /*0062*/ 	.short	0x0010
        /*0064*/ 	.byte	0x00, 0xf0, 0x21, 0x00


	//----- nvinfo : EIATTR_KPARAM_INFO
	.align		4
.L_19:
        /*0068*/ 	.byte	0x04, 0x17
        /*006a*/ 	.short	(.L_21 - .L_20)
.L_20:
        /*006c*/ 	.word	0x00000000
        /*0070*/ 	.short	0x0001
        /*0072*/ 	.short	0x0008
        /*0074*/ 	.byte	0x00, 0xf0, 0x21, 0x00


	//----- nvinfo : EIATTR_KPARAM_INFO
	.align		4
.L_21:
        /*0078*/ 	.byte	0x04, 0x17
        /*007a*/ 	.short	(.L_23 - .L_22)
.L_22:
        /*007c*/ 	.word	0x00000000
        /*0080*/ 	.short	0x0000
        /*0082*/ 	.short	0x0000
        /*0084*/ 	.byte	0x00, 0xf0, 0x21, 0x00


	//----- nvinfo : EIATTR_SPARSE_MMA_MASK
	.align		4
.L_23:
        /*0088*/ 	.byte	0x03, 0x50
        /*008a*/ 	.short	0x0000


	//----- nvinfo : EIATTR_MAXREG_COUNT
	.align		4
        /*008c*/ 	.byte	0x03, 0x1b
        /*008e*/ 	.short	0x00ff


	//----- nvinfo : EIATTR_MERCURY_ISA_VERSION
	.align		4
        /*0090*/ 	.byte	0x03, 0x5f
        /*0092*/ 	.short	0x0101


	//----- nvinfo : EIATTR_VRC_CTA_INIT_COUNT
	.align		4
        /*0094*/ 	.byte	0x02, 0x4a
	.zero		1
	.zero		1


	//----- nvinfo : EIATTR_EXIT_INSTR_OFFSETS
	.align		4
        /*0098*/ 	.byte	0x04, 0x1c
        /*009a*/ 	.short	(.L_25 - .L_24)


	//   ....[0]....
.L_24:
        /*009c*/ 	.word	0x00000440


	//   ....[1]....
        /*00a0*/ 	.word	0x00000480


	//----- nvinfo : EIATTR_MAX_THREADS
	.align		4
.L_25:
        /*00a4*/ 	.byte	0x04, 0x05
        /*00a6*/ 	.short	(.L_27 - .L_26)
.L_26:
        /*00a8*/ 	.word	0x00000080
        /*00ac*/ 	.word	0x00000001
        /*00b0*/ 	.word	0x00000001


	//----- nvinfo : EIATTR_CBANK_PARAM_SIZE
	.align		4
.L_27:
        /*00b4*/ 	.byte	0x03, 0x19
        /*00b6*/ 	.short	0x0038


	//----- nvinfo : EIATTR_PARAM_CBANK
	.align		4
        /*00b8*/ 	.byte	0x04, 0x0a
        /*00ba*/ 	.short	(.L_29 - .L_28)
	.align		4
.L_28:
        /*00bc*/ 	.word	index@(.nv.constant0.triton__0d1d2d3d4d5d67)
        /*00c0*/ 	.short	0x0380
        /*00c2*/ 	.short	0x0038


	//----- nvinfo : EIATTR_SW_WAR
	.align		4
.L_29:
        /*00c4*/ 	.byte	0x04, 0x36
        /*00c6*/ 	.short	(.L_31 - .L_30)
.L_30:
        /*00c8*/ 	.word	0x00000008
.L_31:


//--------------------- .nv.callgraph             --------------------------
	.section	.nv.callgraph,"",@"SHT_CUDA_CALLGRAPH"
	.align	4
	.sectionentsize	8
	.align		4
        /*0000*/ 	.word	0x00000000
	.align		4
        /*0004*/ 	.word	0xffffffff
	.align		4
        /*0008*/ 	.word	0x00000000
	.align		4
        /*000c*/ 	.word	0xfffffffe
	.align		4
        /*0010*/ 	.word	0x00000000
	.align		4
        /*0014*/ 	.word	0xfffffffd
	.align		4
        /*0018*/ 	.word	0x00000000
	.align		4
        /*001c*/ 	.word	0xfffffffc


//--------------------- .text.triton__0d1d2d3d4d5d67 --------------------------
	.section	.text.triton__0d1d2d3d4d5d67,"ax",@progbits
	.align	128
        .global         triton__0d1d2d3d4d5d67
        .type           triton__0d1d2d3d4d5d67,@function
        .size           triton__0d1d2d3d4d5d67,(.L_x_1 - triton__0d1d2d3d4d5d67)
        .other          triton__0d1d2d3d4d5d67,@"STO_CUDA_ENTRY STV_DEFAULT"
triton__0d1d2d3d4d5d67:
.text.triton__0d1d2d3d4d5d67:
[----:B------:R-:W-:Y:S01]  /*0000*/  LDC R1, c[0x0][0x37c] ;  /* 0x0000df00ff017b82 */ /* 0x000fe20000000800 */
[----:B------:R-:W0:Y:S01]  /*0010*/  S2R R2, SR_TID.X ;  /* 0x0000000000027919 */ /* 0x000e220000002100 */
[----:B------:R-:W1:Y:S06]  /*0020*/  LDCU UR6, c[0x0][0x3b4] ;  /* 0x00007680ff0677ac */ /* 0x000e6c0008000800 */
[----:B------:R-:W2:Y:S01]  /*0030*/  LDC.64 R10, c[0x0][0x3a0] ;  /* 0x0000e800ff0a7b82 */ /* 0x000ea20000000a00 */
[----:B------:R-:W-:Y:S01]  /*0040*/  PRMT R5, RZ, 0x7610, R5 ;  /* 0x00007610ff057816 */ /* 0x000fe20000000005 */
[----:B------:R-:W3:Y:S01]  /*0050*/  S2R R3, SR_CTAID.X ;  /* 0x0000000000037919 */ /* 0x000ee20000002500 */
[----:B------:R-:W4:Y:S05]  /*0060*/  LDCU.64 UR4, c[0x0][0x358] ;  /* 0x00006b00ff0477ac */ /* 0x000f2a0008000a00 */
[----:B------:R-:W4:Y:S08]  /*0070*/  LDC.64 R6, c[0x0][0x380] ;  /* 0x0000e000ff067b82 */ /* 0x000f300000000a00 */
[----:B------:R-:W5:Y:S08]  /*0080*/  LDC.64 R8, c[0x0][0x388] ;  /* 0x0000e200ff087b82 */ /* 0x000f700000000a00 */
[----:B------:R-:W5:Y:S01]  /*0090*/  LDC.64 R12, c[0x0][0x398] ;  /* 0x0000e600ff0c7b82 */ /* 0x000f620000000a00 */
[----:B0-----:R-:W-:-:S07]  /*00a0*/  LOP3.LUT R2, R2, 0x7f, RZ, 0xc0, !PT ;  /* 0x0000007f02027812 */ /* 0x001fce00078ec0ff */
[----:B------:R-:W0:Y:S01]  /*00b0*/  LDC.64 R14, c[0x0][0x390] ;  /* 0x0000e400ff0e7b82 */ /* 0x000e220000000a00 */
[----:B----4-:R-:W4:Y:S01]  /*00c0*/  LDG.E R6, desc[UR4][R6.64] ;  /* 0x0000000406067981 */ /* 0x010f22000c1e1900 */
[----:B---3--:R-:W-:-:S04]  /*00d0*/  LEA R2, R3, R2, 0x7 ;  /* 0x0000000203027211 */ /* 0x008fc800078e38ff */
[C---:B-1----:R-:W-:Y:S01]  /*00e0*/  ISETP.GE.AND P0, PT, R2.reuse, UR6, PT ;  /* 0x0000000602007c0c */ /* 0x042fe2000bf06270 */
[----:B--2---:R-:W-:-:S04]  /*00f0*/  IMAD.WIDE R10, R2, 0x2, R10 ;  /* 0x00000002020a7825 */ /* 0x004fc800078e020a */
[----:B------:R-:W-:Y:S01]  /*0100*/  HFMA2 R3, -RZ, RZ, 0, 0 ;  /* 0x00000000ff037431 */ /* 0x000fe200000001ff */
[----:B------:R-:W-:Y:S01]  /*0110*/  MOV R4, RZ ;  /* 0x000000ff00047202 */ /* 0x000fe20000000f00 */
[----:B------:R-:W-:Y:S02]  /*0120*/  HFMA2 R0, -RZ, RZ, 0, 0 ;  /* 0x00000000ff007431 */ /* 0x000fe400000001ff */
[C---:B-----5:R-:W-:Y:S01]  /*0130*/  IMAD.WIDE R8, R2.reuse, 0x4, R8 ;  /* 0x0000000402087825 */ /* 0x060fe200078e0208 */
[----:B------:R-:W1:Y:S03]  /*0140*/  LDCU UR6, c[0x0][0x3b0] ;  /* 0x00007600ff0677ac */ /* 0x000e660008000800 */
[----:B------:R0:W2:Y:S04]  /*0150*/  @!P0 LDG.E.U16 R5, desc[UR4][R10.64] ;  /* 0x000000040a058981 */ /* 0x0000a8000c1e1500 */
[----:B------:R-:W3:Y:S01]  /*0160*/  @!P0 LDG.E R3, desc[UR4][R8.64] ;  /* 0x0000000408038981 */ /* 0x000ee2000c1e1900 */
[----:B------:R-:W-:-:S04]  /*0170*/  IMAD.WIDE R12, R2, 0x4, R12 ;  /* 0x00000004020c7825 */ /* 0x000fc800078e020c */
[----:B0-----:R-:W-:Y:S01]  /*0180*/  IMAD.WIDE R10, R2, 0x4, R14 ;  /* 0x00000004020a7825 */ /* 0x001fe200078e020e */
[----:B------:R-:W5:Y:S04]  /*0190*/  @!P0 LDG.E R4, desc[UR4][R12.64] ;  /* 0x000000040c048981 */ /* 0x000f68000c1e1900 */
[----:B------:R0:W5:Y:S02]  /*01a0*/  @!P0 LDG.E R0, desc[UR4][R10.64] ;  /* 0x000000040a008981 */ /* 0x000164000c1e1900 */
[----:B0-----:R-:W-:Y:S01]  /*01b0*/  MOV R10, 0x3e6353f8 ;  /* 0x3e6353f8000a7802 */ /* 0x001fe20000000f00 */
[----:B--2---:R-:W-:-:S05]  /*01c0*/  HADD2.F32 R5, -RZ, R5.H0_H0 ;  /* 0x20000005ff057230 */ /* 0x004fca0000004100 */
[----:B------:R-:W-:-:S04]  /*01d0*/  FADD R5, RZ, -R5 ;  /* 0x80000005ff057221 */ /* 0x000fc80000000000 */
[----:B------:R-:W-:-:S05]  /*01e0*/  FMUL R7, R5, 1.4426950216293334961 ;  /* 0x3fb8aa3b05077820 */ /* 0x000fca0000400000 */
[----:B------:R-:W-:Y:S02]  /*01f0*/  FSETP.GEU.AND P3, PT, R7, -126, PT ;  /* 0xc2fc00000700780b */ /* 0x000fe40003f6e000 */
[----:B-1----:R-:W-:-:S04]  /*0200*/  I2FP.F32.S32 R5, UR6 ;  /* 0x0000000600057c45 */ /* 0x002fc80008201400 */
[----:B------:R-:W-:-:S07]  /*0210*/  FSETP.GT.AND P1, PT, |R5|, 8.50705917302346158658e+37, PT ;  /* 0x7e8000000500780b */ /* 0x000fce0003f24200 */
[----:B------:R-:W-:-:S04]  /*0220*/  @!P3 FMUL R7, R7, 0.5 ;  /* 0x3f0000000707b820 */ /* 0x000fc80000400000 */
[----:B------:R-:W0:Y:S01]  /*0230*/  MUFU.EX2 R8, R7 ;  /* 0x0000000700087308 */ /* 0x000e220000000800 */
[C---:B------:R-:W-:Y:S01]  /*0240*/  FSETP.GEU.AND P2, PT, |R5|.reuse, 1.175494350822287508e-38, PT ;  /* 0x008000000500780b */ /* 0x040fe20003f4e200 */
[----:B------:R-:W-:-:S12]  /*0250*/  @P1 FMUL R5, R5, 0.25 ;  /* 0x3e80000005051820 */ /* 0x000fd80000400000 */
[----:B------:R-:W-:Y:S01]  /*0260*/  @!P2 FMUL R5, R5, 16777216 ;  /* 0x4b8000000505a820 */ /* 0x000fe20000400000 */
[----:B0-----:R-:W-:-:S04]  /*0270*/  @!P3 FMUL R8, R8, R8 ;  /* 0x000000080808b220 */ /* 0x001fc80000400000 */
[----:B------:R-:W-:Y:S01]  /*0280*/  FADD R8, R8, 1 ;  /* 0x3f80000008087421 */ /* 0x000fe20000000000 */
[----:B------:R-:W0:Y:S04]  /*0290*/  MUFU.RCP R5, R5 ;  /* 0x0000000500057308 */ /* 0x000e280000001000 */
[----:B------:R-:W-:Y:S01]  /*02a0*/  FSETP.GT.AND P3, PT, R8, 8.50705917302346158658e+37, PT ;  /* 0x7e8000000800780b */ /* 0x000fe20003f64000 */
[----:B----4-:R-:W-:-:S04]  /*02b0*/  @P1 FMUL R6, R6, 0.25 ;  /* 0x3e80000006061820 */ /* 0x010fc80000400000 */
[----:B------:R-:W-:Y:S01]  /*02c0*/  @!P2 FMUL R6, R6, 16777216 ;  /* 0x4b8000000606a820 */ /* 0x000fe20000400000 */
[----:B---3--:R-:W-:-:S07]  /*02d0*/  FFMA R7, R3, -R10, 1 ;  /* 0x3f80000003077423 */ /* 0x008fce000000080a */
[----:B------:R-:W-:Y:S01]  /*02e0*/  @P3 FMUL R8, R8, 0.25 ;  /* 0x3e80000008083820 */ /* 0x000fe20000400000 */
[----:B0-----:R-:W-:-:S04]  /*02f0*/  FMUL R6, R5, R6 ;  /* 0x0000000605067220 */ /* 0x001fc80000400000 */
[----:B------:R-:W-:Y:S01]  /*0300*/  FMUL R9, R6, R7 ;  /* 0x0000000706097220 */ /* 0x000fe20000400000 */
[----:B------:R-:W0:Y:S01]  /*0310*/  MUFU.RCP R8, R8 ;  /* 0x0000000800087308 */ /* 0x000e220000001000 */
[----:B------:R-:W-:Y:S02]  /*0320*/  HFMA2 R7, -RZ, RZ, 1.875, 0 ;  /* 0x3f800000ff077431 */ /* 0x000fe400000001ff */
[----:B-----5:R-:W-:Y:S01]  /*0330*/  FMUL R11, R4, R4 ;  /* 0x00000004040b7220 */ /* 0x020fe20000400000 */
[----:B------:R-:W-:-:S03]  /*0340*/  FMUL R0, R9, R0 ;  /* 0x0000000009007220 */ /* 0x000fc60000400000 */
[----:B------:R-:W-:Y:S01]  /*0350*/  FMUL R5, R11, -3 ;  /* 0xc04000000b057820 */ /* 0x000fe20000400000 */
[----:B------:R-:W-:-:S03]  /*0360*/  FSEL R7, R7, 0.25, !P3 ;  /* 0x3e80000007077808 */ /* 0x000fc60005800000 */
[----:B------:R-:W-:Y:S01]  /*0370*/  FFMA R0, R0, R5, RZ ;  /* 0x0000000500007223 */ /* 0x000fe200000000ff */
[----:B------:R-:W-:Y:S01]  /*0380*/  FADD R5, -R3, 1 ;  /* 0x3f80000003057421 */ /* 0x000fe20000000100 */
[----:B0-----:R-:W-:Y:S02]  /*0390*/  FMUL R10, R8, R7 ;  /* 0x00000007080a7220 */ /* 0x001fe40000400000 */
[----:B------:R-:W0:Y:S01]  /*03a0*/  LDC.64 R6, c[0x0][0x3a8] ;  /* 0x0000ea00ff067b82 */ /* 0x000e220000000a00 */
[----:B------:R-:W-:Y:S01]  /*03b0*/  FFMA R8, R0, -R5, RZ ;  /* 0x8000000500087223 */ /* 0x000fe200000000ff */
[----:B------:R-:W-:Y:S01]  /*03c0*/  FADD R5, -R10, 1 ;  /* 0x3f8000000a057421 */ /* 0x000fe20000000100 */
[----:B------:R-:W-:Y:S02]  /*03d0*/  FMUL R4, R11, R4 ;  /* 0x000000040b047220 */ /* 0x000fe40000400000 */
[----:B------:R-:W-:Y:S01]  /*03e0*/  FFMA R8, R0, R3, R8 ;  /* 0x0000000300087223 */ /* 0x000fe20000000008 */
[C---:B------:R-:W-:Y:S01]  /*03f0*/  FMUL R5, R10.reuse, R5 ;  /* 0x000000050a057220 */ /* 0x040fe20000400000 */
[----:B------:R-:W-:Y:S01]  /*0400*/  FADD R10, R10, -R3 ;  /* 0x800000030a0a7221 */ /* 0x000fe20000000000 */
[----:B------:R-:W-:-:S02]  /*0410*/  FMUL R4, R9, R4 ;  /* 0x0000000409047220 */ /* 0x000fc40000400000 */
[----:B------:R-:W-:-:S04]  /*0420*/  FMUL R5, R8, R5 ;  /* 0x0000000508057220 */ /* 0x000fc80000400000 */
[----:B------:R-:W-:Y:S01]  /*0430*/  FFMA R4, R10, R4, R5 ;  /* 0x000000040a047223 */ /* 0x000fe20000000005 */
[----:B------:R-:W-:Y:S06]  /*0440*/  @P0 EXIT ;  /* 0x000000000000094d */ /* 0x000fec0003800000 */
[----:B------:R-:W-:Y:S01]  /*0450*/  F2FP.F16.F32.PACK_AB R4, RZ, R4 ;  /* 0x00000004ff04723e */ /* 0x000fe200000000ff */
[----:B0-----:R-:W-:-:S05]  /*0460*/  IMAD.WIDE R6, R2, 0x2, R6 ;  /* 0x0000000202067825 */ /* 0x001fca00078e0206 */
[----:B------:R-:W-:Y:S01]  /*0470*/  STG.E.U16 desc[UR4][R6.64], R4 ;  /* 0x0000000406007986 */ /* 0x000fe2000c101504 */
[----:B------:R-:W-:Y:S05]  /*0480*/  EXIT ;  /* 0x000000000000794d */ /* 0x000fea0003800000 */
.L_x_0:
[----:B------:R-:W-:-:S00]  /*0490*/  BRA `(.L_x_0) ;  /* 0xfffffffc00fc7947 */ /* 0x000fc0000383ffff */
[----:B------:R-:W-:-:S00]  /*04a0*/  NOP ;  /* 0x0000000000007918 */ /* 0x000fc00000000000 */
        /* <DEDUP_REMOVED lines=13> */
.L_x_1:


//--------------------- .nv.shared.reserved.0     --------------------------
	.section	.nv.shared.reserved.0,"aw",@nobits
	.weak		__nv_reservedSMEM_offset_0_alias
	.size		__nv_reservedSMEM_offset_0_alias, 0, 64
	.other		__nv_reservedSMEM_offset_0_alias,@"STO_CUDA_RESERVED_SHARED STV_DEFAULT"
__nv_reservedSMEM_offset_0_alias:
	.zero		0
	.zero		64


//--------------------- .nv.constant0.triton__0d1d2d3d4d5d67 --------------------------
	.section	.nv.constant0.triton__0d1d2d3d4d5d67,"a",@progbits
	.sectionflags	@""
	.align	4
.nv.constant0.triton__0d1d2d3d4d5d67:
	.zero		952


//--------------------- SYMBOLS --------------------------

	.type		.nv.reservedSmem.offset0,@object
	.size		.nv.reservedSmem.offset0,0x4
